	.headerflags	@"EF_CUDA_TEXMODE_UNIFIED EF_CUDA_64BIT_ADDRESS EF_CUDA_ACCELERATORS EF_CUDA_SM90 EF_CUDA_VIRTUAL_SM(EF_CUDA_SM90)"
	.elftype	@"ET_EXEC"


//--------------------- .nv.info                  --------------------------
	.section	.nv.info,"",@"SHT_CUDA_INFO"
	.align	4


	//----- nvinfo : EIATTR_REGCOUNT
	.align		4
        /*0000*/ 	.byte	0x04, 0x2f
        /*0002*/ 	.short	(.L_3 - .L_2)
	.align		4
.L_2:
        /*0004*/ 	.word	index@(triton_poi_fused__native_batch_norm_legit_no_training_convolution_relu_5)
        /*0008*/ 	.word	0x00000016


	//----- nvinfo : EIATTR_MIN_STACK_SIZE
	.align		4
.L_3:
        /*000c*/ 	.byte	0x04, 0x12
        /*000e*/ 	.short	(.L_5 - .L_4)
	.align		4
.L_4:
        /*0010*/ 	.word	index@(triton_poi_fused__native_batch_norm_legit_no_training_convolution_relu_5)
        /*0014*/ 	.word	0x00000000


	//----- nvinfo : EIATTR_FRAME_SIZE
	.align		4
.L_5:
        /*0018*/ 	.byte	0x04, 0x11
        /*001a*/ 	.short	(.L_7 - .L_6)
	.align		4
.L_6:
        /*001c*/ 	.word	index@(triton_poi_fused__native_batch_norm_legit_no_training_convolution_relu_5)
        /*0020*/ 	.word	0x00000000


	//----- nvinfo : EIATTR_MIN_STACK_SIZE
	.align		4
.L_7:
        /*0024*/ 	.byte	0x04, 0x12
        /*0026*/ 	.short	(.L_9 - .L_8)
	.align		4
.L_8:
        /*0028*/ 	.word	index@(triton_poi_fused__native_batch_norm_legit_no_training_convolution_relu_5)
        /*002c*/ 	.word	0x00000000
.L_9:


//--------------------- .nv.info.triton_poi_fused__native_batch_norm_legit_no_training_convolution_relu_5 --------------------------
	.section	.nv.info.triton_poi_fused__native_batch_norm_legit_no_training_convolution_relu_5,"",@"SHT_CUDA_INFO"
	.sectionflags	@""
	.align	4


	//----- nvinfo : EIATTR_CUDA_API_VERSION
	.align		4
        /*0000*/ 	.byte	0x04, 0x37
        /*0002*/ 	.short	(.L_11 - .L_10)
.L_10:
        /*0004*/ 	.word	0x0000007c


	//----- nvinfo : EIATTR_KPARAM_INFO
	.align		4
.L_11:
        /*0008*/ 	.byte	0x04, 0x17
        /*000a*/ 	.short	(.L_13 - .L_12)
.L_12:
        /*000c*/ 	.word	0x00000000
        /*0010*/ 	.short	0x0007
        /*0012*/ 	.short	0x0038
        /*0014*/ 	.byte	0x00, 0xf0, 0x11, 0x00


	//----- nvinfo : EIATTR_KPARAM_INFO
	.align		4
.L_13:
        /*0018*/ 	.byte	0x04, 0x17
        /*001a*/ 	.short	(.L_15 - .L_14)
.L_14:
        /*001c*/ 	.word	0x00000000
        /*0020*/ 	.short	0x0006
        /*0022*/ 	.short	0x0030
        /*0024*/ 	.byte	0x00, 0xf4, 0x21, 0x00


	//----- nvinfo : EIATTR_KPARAM_INFO
	.align		4
.L_15:
        /*0028*/ 	.byte	0x04, 0x17
        /*002a*/ 	.short	(.L_17 - .L_16)
.L_16:
        /*002c*/ 	.word	0x00000000
        /*0030*/ 	.short	0x0005
        /*0032*/ 	.short	0x0028
        /*0034*/ 	.byte	0x00, 0xf4, 0x21, 0x00


	//----- nvinfo : EIATTR_KPARAM_INFO
	.align		4
.L_17:
        /*0038*/ 	.byte	0x04, 0x17
        /*003a*/ 	.short	(.L_19 - .L_18)
.L_18:
        /*003c*/ 	.word	0x00000000
        /*0040*/ 	.short	0x0004
        /*0042*/ 	.short	0x0020
        /*0044*/ 	.byte	0x00, 0xf4, 0x21, 0x00


	//----- nvinfo : EIATTR_KPARAM_INFO
	.align		4
.L_19:
        /*0048*/ 	.byte	0x04, 0x17
        /*004a*/ 	.short	(.L_21 - .L_20)
.L_20:
        /*004c*/ 	.word	0x00000000
        /*0050*/ 	.short	0x0003
        /*0052*/ 	.short	0x0018
        /*0054*/ 	.byte	0x00, 0xf4, 0x21, 0x00


	//----- nvinfo : EIATTR_KPARAM_INFO
	.align		4
.L_21:
        /*0058*/ 	.byte	0x04, 0x17
        /*005a*/ 	.short	(.L_23 - .L_22)
.L_22:
        /*005c*/ 	.word	0x00000000
        /*0060*/ 	.short	0x0002
        /*0062*/ 	.short	0x0010
        /*0064*/ 	.byte	0x00, 0xf4, 0x21, 0x00


	//----- nvinfo : EIATTR_KPARAM_INFO
	.align		4
.L_23:
        /*0068*/ 	.byte	0x04, 0x17
        /*006a*/ 	.short	(.L_25 - .L_24)
.L_24:
        /*006c*/ 	.word	0x00000000
        /*0070*/ 	.short	0x0001
        /*0072*/ 	.short	0x0008
        /*0074*/ 	.byte	0x00, 0xf4, 0x21, 0x00


	//----- nvinfo : EIATTR_KPARAM_INFO
	.align		4
.L_25:
        /*0078*/ 	.byte	0x04, 0x17
        /*007a*/ 	.short	(.L_27 - .L_26)
.L_26:
        /*007c*/ 	.word	0x00000000
        /*0080*/ 	.short	0x0000
        /*0082*/ 	.short	0x0000
        /*0084*/ 	.byte	0x00, 0xf4, 0x21, 0x00


	//----- nvinfo : EIATTR_SPARSE_MMA_MASK
	.align		4
.L_27:
        /*0088*/ 	.byte	0x03, 0x50
        /*008a*/ 	.short	0x0000


	//----- nvinfo : EIATTR_MAXREG_COUNT
	.align		4
        /*008c*/ 	.byte	0x03, 0x1b
        /*008e*/ 	.short	0x00ff


	//----- nvinfo : EIATTR_EXIT_INSTR_OFFSETS
	.align		4
        /*0090*/ 	.byte	0x04, 0x1c
        /*0092*/ 	.short	(.L_29 - .L_28)


	//   ....[0]....
.L_28:
        /*0094*/ 	.word	0x000003b0


	//----- nvinfo : EIATTR_REQNTID
	.align		4
.L_29:
        /*0098*/ 	.byte	0x04, 0x10
        /*009a*/ 	.short	(.L_31 - .L_30)
.L_30:
        /*009c*/ 	.word	0x00000100
        /*00a0*/ 	.word	0x00000001
        /*00a4*/ 	.word	0x00000001


	//----- nvinfo : EIATTR_CBANK_PARAM_SIZE
	.align		4
.L_31:
        /*00a8*/ 	.byte	0x03, 0x19
        /*00aa*/ 	.short	0x003c


	//----- nvinfo : EIATTR_PARAM_CBANK
	.align		4
        /*00ac*/ 	.byte	0x04, 0x0a
        /*00ae*/ 	.short	(.L_33 - .L_32)
	.align		4
.L_32:
        /*00b0*/ 	.word	index@(.nv.constant0.triton_poi_fused__native_batch_norm_legit_no_training_convolution_relu_5)
        /*00b4*/ 	.short	0x0210
        /*00b6*/ 	.short	0x003c


	//----- nvinfo : EIATTR_SW_WAR
	.align		4
.L_33:
        /*00b8*/ 	.byte	0x04, 0x36
        /*00ba*/ 	.short	(.L_35 - .L_34)
.L_34:
        /*00bc*/ 	.word	0x00000008
.L_35:


//--------------------- .nv.callgraph             --------------------------
	.section	.nv.callgraph,"",@"SHT_CUDA_CALLGRAPH"
	.align	4
	.sectionentsize	8
	.align		4
        /*0000*/ 	.word	0x00000000
	.align		4
        /*0004*/ 	.word	0xffffffff
	.align		4
        /*0008*/ 	.word	0x00000000
	.align		4
        /*000c*/ 	.word	0xfffffffe
	.align		4
        /*0010*/ 	.word	0x00000000
	.align		4
        /*0014*/ 	.word	0xfffffffd
	.align		4
        /*0018*/ 	.word	0x00000000
	.align		4
        /*001c*/ 	.word	0xfffffffc


//--------------------- .nv.constant4             --------------------------
	.section	.nv.constant4,"a",@progbits
	.align	8
	.align		8
.nv.constant4:
        /*0000*/ 	.dword	_$_str
	.align		8
        /*0008*/ 	.dword	_$_str_$_2


//--------------------- .text.triton_poi_fused__native_batch_norm_legit_no_training_convolution_relu_5 --------------------------
	.section	.text.triton_poi_fused__native_batch_norm_legit_no_training_convolution_relu_5,"ax",@progbits
	.align	128
        .global         triton_poi_fused__native_batch_norm_legit_no_training_convolution_relu_5
        .type           triton_poi_fused__native_batch_norm_legit_no_training_convolution_relu_5,@function
        .size           triton_poi_fused__native_batch_norm_legit_no_training_convolution_relu_5,(.L_x_1 - triton_poi_fused__native_batch_norm_legit_no_training_convolution_relu_5)
        .other          triton_poi_fused__native_batch_norm_legit_no_training_convolution_relu_5,@"STO_CUDA_ENTRY STV_DEFAULT"
triton_poi_fused__native_batch_norm_legit_no_training_convolution_relu_5:
.text.triton_poi_fused__native_batch_norm_legit_no_training_convolution_relu_5:
[----:B------:R-:W-:Y:S01]  /*0000*/  LDC R1, c[0x0][0x28] ;  /* 0x00000a00ff017b82 */ /* 0x000fe20000000800 */
[----:B------:R-:W1:Y:S07]  /*0010*/  S2R R0, SR_TID.X ;  /* 0x0000000000007919 */ /* 0x000e6e0000002100 */
[----:B------:R-:W2:Y:S01]  /*0020*/  LDC.64 R14, c[0x0][0x228] ;  /* 0x00008a00ff0e7b82 */ /* 0x000ea20000000a00 */
[----:B------:R-:W-:Y:S01]  /*0030*/  ULDC.64 UR4, c[0x0][0x208] ;  /* 0x0000820000047ab9 */ /* 0x000fe20000000a00 */
[----:B------:R-:W3:Y:S06]  /*0040*/  S2R R5, SR_CTAID.X ;  /* 0x0000000000057919 */ /* 0x000eec0000002500 */
[----:B------:R-:W4:Y:S08]  /*0050*/  LDC.64 R10, c[0x0][0x218] ;  /* 0x00008600ff0a7b82 */ /* 0x000f300000000a00 */
[----:B------:R-:W5:Y:S08]  /*0060*/  LDC.64 R12, c[0x0][0x220] ;  /* 0x00008800ff0c7b82 */ /* 0x000f700000000a00 */
[----:B------:R-:W5:Y:S01]  /*0070*/  LDC.64 R16, c[0x0][0x230] ;  /* 0x00008c00ff107b82 */ /* 0x000f620000000a00 */
[----:B-1----:R-:W-:-:S02]  /*0080*/  SHF.L.U32 R0, R0, 0x1, RZ ;  /* 0x0000000100007819 */ /* 0x002fc400000006ff */
[----:B---3--:R-:W-:Y:S02]  /*0090*/  SHF.R.S32.HI R3, RZ, 0x16, R5 ;  /* 0x00000016ff037819 */ /* 0x008fe40000011405 */
[----:B------:R-:W-:Y:S02]  /*00a0*/  LOP3.LUT R0, R0, 0x1fe, RZ, 0xc0, !PT ;  /* 0x000001fe00007812 */ /* 0x000fe400078ec0ff */
[----:B------:R-:W-:Y:S02]  /*00b0*/  SGXT R3, R3, 0x1 ;  /* 0x000000010303781a */ /* 0x000fe40000000200 */
[----:B------:R-:W-:Y:S02]  /*00c0*/  LEA R0, R5, R0, 0x9 ;  /* 0x0000000005007211 */ /* 0x000fe400078e48ff */
[----:B------:R-:W1:Y:S02]  /*00d0*/  LDC.64 R4, c[0x0][0x238] ;  /* 0x00008e00ff047b82 */ /* 0x000e640000000a00 */
[----:B------:R-:W-:-:S04]  /*00e0*/  LEA.HI R3, R3, R0, RZ, 0xc ;  /* 0x0000000003037211 */ /* 0x000fc800078f60ff */
[----:B------:R-:W-:-:S04]  /*00f0*/  SHF.R.S32.HI R3, RZ, 0xc, R3 ;  /* 0x0000000cff037819 */ /* 0x000fc80000011403 */
[----:B------:R-:W-:-:S04]  /*0100*/  LEA.HI R2, R3, R3, RZ, 0x6 ;  /* 0x0000000303027211 */ /* 0x000fc800078f30ff */
[----:B------:R-:W-:-:S04]  /*0110*/  LOP3.LUT R2, R2, 0xffffffc0, RZ, 0xc0, !PT ;  /* 0xffffffc002027812 */ /* 0x000fc800078ec0ff */
[----:B------:R-:W-:Y:S02]  /*0120*/  IADD3 R19, R3, -R2, RZ ;  /* 0x8000000203137210 */ /* 0x000fe40007ffe0ff */
[----:B------:R-:W3:Y:S03]  /*0130*/  LDC.64 R2, c[0x0][0x210] ;  /* 0x00008400ff027b82 */ /* 0x000ee60000000a00 */
[----:B--2---:R-:W-:-:S05]  /*0140*/  IMAD.WIDE R14, R19, 0x4, R14 ;  /* 0x00000004130e7825 */ /* 0x004fca00078e020e */
[----:B------:R2:W2:Y:S01]  /*0150*/  LDG.E.EL R18, desc[UR4][R14.64] ;  /* 0x000000040e127981 */ /* 0x0004a2000c2e1900 */
[----:B----4-:R-:W-:-:S04]  /*0160*/  IMAD.WIDE R10, R19, 0x4, R10 ;  /* 0x00000004130a7825 */ /* 0x010fc800078e020a */
[----:B-----5:R-:W-:Y:S01]  /*0170*/  IMAD.WIDE R12, R19, 0x4, R12 ;  /* 0x00000004130c7825 */ /* 0x020fe200078e020c */
[----:B------:R4:W5:Y:S04]  /*0180*/  LDG.E.EL R8, desc[UR4][R10.64] ;  /* 0x000000040a087981 */ /* 0x000968000c2e1900 */
[----:B------:R-:W5:Y:S01]  /*0190*/  LDG.E.EL R9, desc[UR4][R12.64] ;  /* 0x000000040c097981 */ /* 0x000f62000c2e1900 */
[----:B---3--:R-:W-:-:S05]  /*01a0*/  IMAD.WIDE R2, R0, 0x4, R2 ;  /* 0x0000000400027825 */ /* 0x008fca00078e0202 */
[----:B------:R-:W5:Y:S01]  /*01b0*/  LDG.E.64 R6, desc[UR4][R2.64] ;  /* 0x0000000402067981 */ /* 0x000f62000c1e1b00 */
[----:B0-2---:R-:W-:-:S04]  /*01c0*/  IMAD.WIDE R14, R19, 0x4, R16 ;  /* 0x00000004130e7825 */ /* 0x005fc800078e0210 */
[----:B-1----:R-:W-:Y:S02]  /*01d0*/  IMAD.WIDE R16, R19, 0x4, R4 ;  /* 0x0000000413107825 */ /* 0x002fe400078e0204 */
[----:B------:R-:W2:Y:S01]  /*01e0*/  LDG.E.EL R14, desc[UR4][R14.64] ;  /* 0x000000040e0e7981 */ /* 0x000ea2000c2e1900 */
[----:B----4-:R-:W-:Y:S01]  /*01f0*/  HFMA2.MMA R10, -RZ, RZ, 1.625, 0 ;  /* 0x3e800000ff0a7435 */ /* 0x010fe200000001ff */
[----:B------:R-:W0:Y:S02]  /*0200*/  LDC.64 R4, c[0x0][0x240] ;  /* 0x00009000ff047b82 */ /* 0x000e240000000a00 */
[----:B------:R-:W2:Y:S01]  /*0210*/  LDG.E.EL R17, desc[UR4][R16.64] ;  /* 0x0000000410117981 */ /* 0x000ea2000c2e1900 */
[----:B0-----:R-:W-:-:S04]  /*0220*/  IMAD.WIDE R4, R0, 0x4, R4 ;  /* 0x0000000400047825 */ /* 0x001fc800078e0204 */
[----:B------:R-:W-:-:S04]  /*0230*/  FADD R18, R18, 9.9999997473787516356e-06 ;  /* 0x3727c5ac12127421 */ /* 0x000fc80000000000 */
[----:B------:R-:W0:Y:S02]  /*0240*/  MUFU.SQRT R19, R18 ;  /* 0x0000001200137308 */ /* 0x000e240000002000 */
[C---:B0-----:R-:W-:Y:S02]  /*0250*/  FSETP.GT.AND P0, PT, R19.reuse, 8.50705917302346158658e+37, PT ;  /* 0x7e8000001300780b */ /* 0x041fe40003f04000 */
[----:B------:R-:W-:-:S11]  /*0260*/  FSETP.GEU.AND P1, PT, R19, 1.175494350822287508e-38, PT ;  /* 0x008000001300780b */ /* 0x000fd60003f2e000 */
[----:B------:R-:W-:-:S04]  /*0270*/  @P0 FMUL R19, R19, 0.25 ;  /* 0x3e80000013130820 */ /* 0x000fc80000400000 */
[----:B------:R-:W-:-:S06]  /*0280*/  @!P1 FMUL R19, R19, 16777216 ;  /* 0x4b80000013139820 */ /* 0x000fcc0000400000 */
[----:B------:R-:W0:Y:S01]  /*0290*/  MUFU.RCP R19, R19 ;  /* 0x0000001300137308 */ /* 0x000e220000001000 */
[----:B------:R-:W-:Y:S01]  /*02a0*/  FSEL R10, R10, 1, P0 ;  /* 0x3f8000000a0a7808 */ /* 0x000fe20000000000 */
[--C-:B-----5:R-:W-:Y:S01]  /*02b0*/  FADD R6, R6, R8.reuse ;  /* 0x0000000806067221 */ /* 0x120fe20000000000 */
[----:B------:R-:W-:-:S03]  /*02c0*/  FADD R7, R7, R8 ;  /* 0x0000000807077221 */ /* 0x000fc60000000000 */
[----:B------:R-:W-:Y:S01]  /*02d0*/  @!P1 FMUL R10, R10, 16777216 ;  /* 0x4b8000000a0a9820 */ /* 0x000fe20000400000 */
[C---:B------:R-:W-:Y:S01]  /*02e0*/  FADD R8, -R9.reuse, R6 ;  /* 0x0000000609087221 */ /* 0x040fe20000000100 */
[----:B------:R-:W-:Y:S02]  /*02f0*/  FADD R9, -R9, R7 ;  /* 0x0000000709097221 */ /* 0x000fe40000000100 */
[----:B0-----:R-:W-:-:S04]  /*0300*/  FMUL R10, R19, R10 ;  /* 0x0000000a130a7220 */ /* 0x001fc80000400000 */
[-C--:B------:R-:W-:Y:S01]  /*0310*/  FMUL R8, R8, R10.reuse ;  /* 0x0000000a08087220 */ /* 0x080fe20000400000 */
[----:B------:R-:W-:-:S03]  /*0320*/  FMUL R10, R9, R10 ;  /* 0x0000000a090a7220 */ /* 0x000fc60000400000 */
[C-C-:B--2---:R-:W-:Y:S01]  /*0330*/  FFMA R8, R14.reuse, R8, R17.reuse ;  /* 0x000000080e087223 */ /* 0x144fe20000000011 */
[----:B------:R-:W-:-:S04]  /*0340*/  FFMA R10, R14, R10, R17 ;  /* 0x0000000a0e0a7223 */ /* 0x000fc80000000011 */
[----:B------:R-:W-:Y:S02]  /*0350*/  FSETP.GEU.AND P0, PT, R8, RZ, PT ;  /* 0x000000ff0800720b */ /* 0x000fe40003f0e000 */
[----:B------:R-:W-:Y:S02]  /*0360*/  FSETP.GEU.AND P1, PT, R10, RZ, PT ;  /* 0x000000ff0a00720b */ /* 0x000fe40003f2e000 */
[----:B------:R-:W-:Y:S02]  /*0370*/  FSEL R8, R8, RZ, P0 ;  /* 0x000000ff08087208 */ /* 0x000fe40000000000 */
[----:B------:R-:W-:Y:S01]  /*0380*/  FSEL R9, R10, RZ, P1 ;  /* 0x000000ff0a097208 */ /* 0x000fe20000800000 */
[----:B------:R-:W-:Y:S04]  /*0390*/  STG.E.64 desc[UR4][R2.64], R6 ;  /* 0x0000000602007986 */ /* 0x000fe8000c101b04 */
[----:B------:R-:W-:Y:S01]  /*03a0*/  STG.E.64 desc[UR4][R4.64], R8 ;  /* 0x0000000804007986 */ /* 0x000fe2000c101b04 */
[----:B------:R-:W-:Y:S05]  /*03b0*/  EXIT ;  /* 0x000000000000794d */ /* 0x000fea0003800000 */
.L_x_0:
[----:B------:R-:W-:-:S00]  /*03c0*/  BRA `(.L_x_0) ;  /* 0xfffffffc00fc7947 */ /* 0x000fc0000383ffff */
[----:B------:R-:W-:-:S00]  /*03d0*/  NOP ;  /* 0x0000000000007918 */ /* 0x000fc00000000000 */
        /* <DEDUP_REMOVED lines=10> */
.L_x_1:


//--------------------- .nv.global.init           --------------------------
	.section	.nv.global.init,"aw",@progbits
.nv.global.init:
	.type		_$_str,@object
	.size		_$_str,(_$_str_$_2 - _$_str)
_$_str:
        /*0000*/ 	.byte	0x5f, 0x5f, 0x43, 0x55, 0x44, 0x41, 0x5f, 0x46, 0x54, 0x5a, 0x00
	.type		_$_str_$_2,@object
	.size		_$_str_$_2,(.L_1 - _$_str_$_2)
_$_str_$_2:
        /*000b*/ 	.byte	0x5f, 0x5f, 0x43, 0x55, 0x44, 0x41, 0x5f, 0x50, 0x52, 0x45, 0x43, 0x5f, 0x53, 0x51, 0x52, 0x54
        /*001b*/ 	.byte	0x00
.L_1:


//--------------------- .nv.constant0.triton_poi_fused__native_batch_norm_legit_no_training_convolution_relu_5 --------------------------
	.section	.nv.constant0.triton_poi_fused__native_batch_norm_legit_no_training_convolution_relu_5,"a",@progbits
	.sectionflags	@""
	.align	4
.nv.constant0.triton_poi_fused__native_batch_norm_legit_no_training_convolution_relu_5:
	.zero		588
